	.headerflags	@"EF_CUDA_TEXMODE_UNIFIED EF_CUDA_64BIT_ADDRESS EF_CUDA_ACCELERATORS EF_CUDA_SM90 EF_CUDA_VIRTUAL_SM(EF_CUDA_SM90)"
	.elftype	@"ET_EXEC"


//--------------------- .nv.info                  --------------------------
	.section	.nv.info,"",@"SHT_CUDA_INFO"
	.align	4


	//----- nvinfo : EIATTR_REGCOUNT
	.align		4
        /*0000*/ 	.byte	0x04, 0x2f
        /*0002*/ 	.short	(.L_1 - .L_0)
	.align		4
.L_0:
        /*0004*/ 	.word	index@(triton_poi_fused_max_pool2d_with_indices_14)
        /*0008*/ 	.word	0x00000030


	//----- nvinfo : EIATTR_MIN_STACK_SIZE
	.align		4
.L_1:
        /*000c*/ 	.byte	0x04, 0x12
        /*000e*/ 	.short	(.L_3 - .L_2)
	.align		4
.L_2:
        /*0010*/ 	.word	index@(triton_poi_fused_max_pool2d_with_indices_14)
        /*0014*/ 	.word	0x00000000


	//----- nvinfo : EIATTR_FRAME_SIZE
	.align		4
.L_3:
        /*0018*/ 	.byte	0x04, 0x11
        /*001a*/ 	.short	(.L_5 - .L_4)
	.align		4
.L_4:
        /*001c*/ 	.word	index@(triton_poi_fused_max_pool2d_with_indices_14)
        /*0020*/ 	.word	0x00000000


	//----- nvinfo : EIATTR_MIN_STACK_SIZE
	.align		4
.L_5:
        /*0024*/ 	.byte	0x04, 0x12
        /*0026*/ 	.short	(.L_7 - .L_6)
	.align		4
.L_6:
        /*0028*/ 	.word	index@(triton_poi_fused_max_pool2d_with_indices_14)
        /*002c*/ 	.word	0x00000000
.L_7:


//--------------------- .nv.info.triton_poi_fused_max_pool2d_with_indices_14 --------------------------
	.section	.nv.info.triton_poi_fused_max_pool2d_with_indices_14,"",@"SHT_CUDA_INFO"
	.sectionflags	@""
	.align	4


	//----- nvinfo : EIATTR_CUDA_API_VERSION
	.align		4
        /*0000*/ 	.byte	0x04, 0x37
        /*0002*/ 	.short	(.L_9 - .L_8)
.L_8:
        /*0004*/ 	.word	0x0000007c


	//----- nvinfo : EIATTR_KPARAM_INFO
	.align		4
.L_9:
        /*0008*/ 	.byte	0x04, 0x17
        /*000a*/ 	.short	(.L_11 - .L_10)
.L_10:
        /*000c*/ 	.word	0x00000000
        /*0010*/ 	.short	0x0004
        /*0012*/ 	.short	0x001c
        /*0014*/ 	.byte	0x00, 0xf0, 0x11, 0x00


	//----- nvinfo : EIATTR_KPARAM_INFO
	.align		4
.L_11:
        /*0018*/ 	.byte	0x04, 0x17
        /*001a*/ 	.short	(.L_13 - .L_12)
.L_12:
        /*001c*/ 	.word	0x00000000
        /*0020*/ 	.short	0x0003
        /*0022*/ 	.short	0x0018
        /*0024*/ 	.byte	0x00, 0xf0, 0x11, 0x00


	//----- nvinfo : EIATTR_KPARAM_INFO
	.align		4
.L_13:
        /*0028*/ 	.byte	0x04, 0x17
        /*002a*/ 	.short	(.L_15 - .L_14)
.L_14:
        /*002c*/ 	.word	0x00000000
        /*0030*/ 	.short	0x0002
        /*0032*/ 	.short	0x0010
        /*0034*/ 	.byte	0x00, 0xf4, 0x21, 0x00


	//----- nvinfo : EIATTR_KPARAM_INFO
	.align		4
.L_15:
        /*0038*/ 	.byte	0x04, 0x17
        /*003a*/ 	.short	(.L_17 - .L_16)
.L_16:
        /*003c*/ 	.word	0x00000000
        /*0040*/ 	.short	0x0001
        /*0042*/ 	.short	0x0008
        /*0044*/ 	.byte	0x00, 0xf4, 0x21, 0x00


	//----- nvinfo : EIATTR_KPARAM_INFO
	.align		4
.L_17:
        /*0048*/ 	.byte	0x04, 0x17
        /*004a*/ 	.short	(.L_19 - .L_18)
.L_18:
        /*004c*/ 	.word	0x00000000
        /*0050*/ 	.short	0x0000
        /*0052*/ 	.short	0x0000
        /*0054*/ 	.byte	0x00, 0xf4, 0x21, 0x00


	//----- nvinfo : EIATTR_SPARSE_MMA_MASK
	.align		4
.L_19:
        /*0058*/ 	.byte	0x03, 0x50
        /*005a*/ 	.short	0x0000


	//----- nvinfo : EIATTR_MAXREG_COUNT
	.align		4
        /*005c*/ 	.byte	0x03, 0x1b
        /*005e*/ 	.short	0x00ff


	//----- nvinfo : EIATTR_EXIT_INSTR_OFFSETS
	.align		4
        /*0060*/ 	.byte	0x04, 0x1c
        /*0062*/ 	.short	(.L_21 - .L_20)


	//   ....[0]....
.L_20:
        /*0064*/ 	.word	0x00001970


	//   ....[1]....
        /*0068*/ 	.word	0x000019a0


	//----- nvinfo : EIATTR_REQNTID
	.align		4
.L_21:
        /*006c*/ 	.byte	0x04, 0x10
        /*006e*/ 	.short	(.L_23 - .L_22)
.L_22:
        /*0070*/ 	.word	0x00000080
        /*0074*/ 	.word	0x00000001
        /*0078*/ 	.word	0x00000001


	//----- nvinfo : EIATTR_CBANK_PARAM_SIZE
	.align		4
.L_23:
        /*007c*/ 	.byte	0x03, 0x19
        /*007e*/ 	.short	0x0020


	//----- nvinfo : EIATTR_PARAM_CBANK
	.align		4
        /*0080*/ 	.byte	0x04, 0x0a
        /*0082*/ 	.short	(.L_25 - .L_24)
	.align		4
.L_24:
        /*0084*/ 	.word	index@(.nv.constant0.triton_poi_fused_max_pool2d_with_indices_14)
        /*0088*/ 	.short	0x0210
        /*008a*/ 	.short	0x0020


	//----- nvinfo : EIATTR_SW_WAR
	.align		4
.L_25:
        /*008c*/ 	.byte	0x04, 0x36
        /*008e*/ 	.short	(.L_27 - .L_26)
.L_26:
        /*0090*/ 	.word	0x00000008
.L_27:


//--------------------- .nv.callgraph             --------------------------
	.section	.nv.callgraph,"",@"SHT_CUDA_CALLGRAPH"
	.align	4
	.sectionentsize	8
	.align		4
        /*0000*/ 	.word	0x00000000
	.align		4
        /*0004*/ 	.word	0xffffffff
	.align		4
        /*0008*/ 	.word	0x00000000
	.align		4
        /*000c*/ 	.word	0xfffffffe
	.align		4
        /*0010*/ 	.word	0x00000000
	.align		4
        /*0014*/ 	.word	0xfffffffd
	.align		4
        /*0018*/ 	.word	0x00000000
	.align		4
        /*001c*/ 	.word	0xfffffffc


//--------------------- .text.triton_poi_fused_max_pool2d_with_indices_14 --------------------------
	.section	.text.triton_poi_fused_max_pool2d_with_indices_14,"ax",@progbits
	.sectionflags	@"SHF_BARRIERS=1"
	.align	128
        .global         triton_poi_fused_max_pool2d_with_indices_14
        .type           triton_poi_fused_max_pool2d_with_indices_14,@function
        .size           triton_poi_fused_max_pool2d_with_indices_14,(.L_x_1 - triton_poi_fused_max_pool2d_with_indices_14)
        .other          triton_poi_fused_max_pool2d_with_indices_14,@"STO_CUDA_ENTRY STV_DEFAULT"
triton_poi_fused_max_pool2d_with_indices_14:
.text.triton_poi_fused_max_pool2d_with_indices_14:
[----:B------:R-:W0:Y:S01]  /*0000*/  LDC R1, c[0x0][0x28] ;  /* 0x00000a00ff017b82 */ /* 0x000e220000000800 */
[----:B------:R-:W1:Y:S07]  /*0010*/  S2R R7, SR_CTAID.X ;  /* 0x0000000000077919 */ /* 0x000e6e0000002500 */
[----:B------:R-:W2:Y:S01]  /*0020*/  LDC.64 R22, c[0x0][0x210] ;  /* 0x00008400ff167b82 */ /* 0x000ea20000000a00 */
[----:B------:R-:W-:Y:S01]  /*0030*/  IMAD.MOV.U32 R20, RZ, RZ, RZ ;  /* 0x000000ffff147224 */ /* 0x000fe200078e00ff */
[----:B------:R-:W-:Y:S01]  /*0040*/  ULDC.64 UR6, c[0x0][0x208] ;  /* 0x0000820000067ab9 */ /* 0x000fe20000000a00 */
[----:B------:R-:W3:Y:S01]  /*0050*/  S2R R12, SR_TID.X ;  /* 0x00000000000c7919 */ /* 0x000ee20000002100 */
[----:B------:R-:W4:Y:S01]  /*0060*/  S2R R13, SR_CTAID.Y ;  /* 0x00000000000d7919 */ /* 0x000f220000002600 */
[----:B-1----:R-:W-:Y:S01]  /*0070*/  IMAD.SHL.U32 R7, R7, 0x20, RZ ;  /* 0x0000002007077824 */ /* 0x002fe200078e00ff */
[----:B---3--:R-:W-:-:S04]  /*0080*/  SHF.R.U32.HI R44, RZ, 0x5, R12 ;  /* 0x00000005ff2c7819 */ /* 0x008fc8000001160c */
[----:B------:R-:W-:Y:S01]  /*0090*/  LOP3.LUT R0, R7, 0x1f, R12, 0xf8, !PT ;  /* 0x0000001f07007812 */ /* 0x000fe200078ef80c */
[----:B----4-:R-:W-:Y:S01]  /*00a0*/  IMAD.SHL.U32 R13, R13, 0x20, RZ ;  /* 0x000000200d0d7824 */ /* 0x010fe200078e00ff */
[----:B------:R-:W-:Y:S02]  /*00b0*/  SGXT.U32 R44, R44, 0x2 ;  /* 0x000000022c2c781a */ /* 0x000fe40000000000 */
[----:B------:R-:W-:Y:S02]  /*00c0*/  SHF.R.S32.HI R3, RZ, 0x1f, R0 ;  /* 0x0000001fff037819 */ /* 0x000fe40000011400 */
[----:B------:R-:W-:Y:S02]  /*00d0*/  ISETP.GE.AND P0, PT, R0, 0x100, PT ;  /* 0x000001000000780c */ /* 0x000fe40003f06270 */
[----:B------:R-:W-:Y:S02]  /*00e0*/  LEA.HI R3, R3, R0, RZ, 0x4 ;  /* 0x0000000003037211 */ /* 0x000fe400078f20ff */
[----:B------:R-:W-:-:S02]  /*00f0*/  LOP3.LUT R15, R13, R44, RZ, 0xfc, !PT ;  /* 0x0000002c0d0f7212 */ /* 0x000fc400078efcff */
[C---:B------:R-:W-:Y:S01]  /*0100*/  LOP3.LUT R5, R3.reuse, 0x7ffffff0, RZ, 0xc0, !PT ;  /* 0x7ffffff003057812 */ /* 0x040fe200078ec0ff */
[----:B------:R-:W-:Y:S01]  /*0110*/  IMAD.SHL.U32 R3, R3, 0x4, RZ ;  /* 0x0000000403037824 */ /* 0x000fe200078e00ff */
[----:B------:R-:W-:Y:S02]  /*0120*/  ISETP.LT.AND P1, PT, R15, 0x200, !P0 ;  /* 0x000002000f00780c */ /* 0x000fe40004721270 */
[----:B------:R-:W-:Y:S01]  /*0130*/  LOP3.LUT R19, R13, 0x4, R44, 0xfe, !PT ;  /* 0x000000040d137812 */ /* 0x000fe200078efe2c */
[----:B------:R-:W-:Y:S01]  /*0140*/  IMAD.IADD R5, R0, 0x1, -R5 ;  /* 0x0000000100057824 */ /* 0x000fe200078e0a05 */
[----:B------:R-:W-:Y:S02]  /*0150*/  LOP3.LUT R2, R3, 0xffffffc0, RZ, 0xc0, !PT ;  /* 0xffffffc003027812 */ /* 0x000fe400078ec0ff */
[----:B------:R-:W-:-:S03]  /*0160*/  ISETP.LT.AND P2, PT, R19, 0x200, !P0 ;  /* 0x000002001300780c */ /* 0x000fc60004741270 */
[----:B------:R-:W-:Y:S01]  /*0170*/  IMAD R0, R5, 0x2, R2 ;  /* 0x0000000205007824 */ /* 0x000fe200078e0202 */
[----:B------:R-:W-:-:S03]  /*0180*/  CS2R R4, SRZ ;  /* 0x0000000000047805 */ /* 0x000fc6000001ff00 */
[----:B------:R-:W-:Y:S02]  /*0190*/  VIADD R31, R0, 0x1 ;  /* 0x00000001001f7836 */ /* 0x000fe40000000000 */
[C---:B------:R-:W-:Y:S02]  /*01a0*/  IMAD R3, R15.reuse, 0x400, R0 ;  /* 0x000004000f037824 */ /* 0x040fe400078e0200 */
[----:B------:R-:W-:Y:S02]  /*01b0*/  IMAD R11, R15, 0x400, R31 ;  /* 0x000004000f0b7824 */ /* 0x000fe400078e021f */
[----:B--2---:R-:W-:-:S04]  /*01c0*/  IMAD.WIDE R2, R3, 0x4, R22 ;  /* 0x0000000403027825 */ /* 0x004fc800078e0216 */
[----:B------:R-:W-:Y:S01]  /*01d0*/  IMAD.WIDE R10, R11, 0x4, R22 ;  /* 0x000000040b0a7825 */ /* 0x000fe200078e0216 */
[----:B------:R-:W-:Y:S01]  /*01e0*/  CS2R R34, SRZ ;  /* 0x0000000000227805 */ /* 0x000fe2000001ff00 */
[----:B------:R1:W2:Y:S02]  /*01f0*/  @P1 LDG.E.EL R5, desc[UR6][R2.64] ;  /* 0x0000000602051981 */ /* 0x0002a4000c2e1900 */
[C---:B------:R-:W-:Y:S02]  /*0200*/  IMAD R9, R19.reuse, 0x400, R0 ;  /* 0x0000040013097824 */ /* 0x040fe400078e0200 */
[----:B------:R-:W-:Y:S01]  /*0210*/  IMAD R17, R19, 0x400, R31 ;  /* 0x0000040013117824 */ /* 0x000fe200078e021f */
[----:B------:R-:W2:Y:S01]  /*0220*/  @P1 LDG.E.EL R20, desc[UR6][R10.64] ;  /* 0x000000060a141981 */ /* 0x000ea2000c2e1900 */
[----:B------:R-:W-:Y:S02]  /*0230*/  IMAD.MOV.U32 R18, RZ, RZ, RZ ;  /* 0x000000ffff127224 */ /* 0x000fe400078e00ff */
[----:B------:R-:W-:-:S04]  /*0240*/  IMAD.WIDE R8, R9, 0x4, R22 ;  /* 0x0000000409087825 */ /* 0x000fc800078e0216 */
[----:B------:R-:W-:Y:S01]  /*0250*/  IMAD.WIDE R16, R17, 0x4, R22 ;  /* 0x0000000411107825 */ /* 0x000fe200078e0216 */
[----:B------:R3:W4:Y:S03]  /*0260*/  @P2 LDG.E.EL R35, desc[UR6][R8.64] ;  /* 0x0000000608232981 */ /* 0x000726000c2e1900 */
[----:B------:R-:W-:Y:S01]  /*0270*/  VIADD R30, R0, 0x20 ;  /* 0x00000020001e7836 */ /* 0x000fe20000000000 */
[----:B------:R-:W4:Y:S03]  /*0280*/  @P2 LDG.E.EL R18, desc[UR6][R16.64] ;  /* 0x0000000610122981 */ /* 0x000f26000c2e1900 */
[--C-:B------:R-:W-:Y:S01]  /*0290*/  IMAD R21, R15, 0x400, R30.reuse ;  /* 0x000004000f157824 */ /* 0x100fe200078e021e */
[----:B------:R-:W-:Y:S01]  /*02a0*/  CS2R R38, SRZ ;  /* 0x0000000000267805 */ /* 0x000fe2000001ff00 */
[----:B------:R-:W-:-:S02]  /*02b0*/  IMAD R25, R19, 0x400, R30 ;  /* 0x0000040013197824 */ /* 0x000fc400078e021e */
[----:B-1----:R-:W-:Y:S01]  /*02c0*/  IMAD.WIDE R2, R21, 0x4, R22 ;  /* 0x0000000415027825 */ /* 0x002fe200078e0216 */
[----:B------:R-:W-:-:S03]  /*02d0*/  CS2R R36, SRZ ;  /* 0x0000000000247805 */ /* 0x000fc6000001ff00 */
[----:B------:R-:W-:Y:S01]  /*02e0*/  IMAD.WIDE R24, R25, 0x4, R22 ;  /* 0x0000000419187825 */ /* 0x000fe200078e0216 */
[----:B------:R1:W5:Y:S03]  /*02f0*/  @P1 LDG.E.EL R39, desc[UR6][R2.64] ;  /* 0x0000000602271981 */ /* 0x000366000c2e1900 */
[----:B------:R-:W-:Y:S01]  /*0300*/  VIADD R14, R0, 0x21 ;  /* 0x00000021000e7836 */ /* 0x000fe20000000000 */
[----:B------:R-:W5:Y:S03]  /*0310*/  @P2 LDG.E.EL R37, desc[UR6][R24.64] ;  /* 0x0000000618252981 */ /* 0x000f66000c2e1900 */
[--C-:B------:R-:W-:Y:S02]  /*0320*/  IMAD R15, R15, 0x400, R14.reuse ;  /* 0x000004000f0f7824 */ /* 0x100fe400078e020e */
[----:B------:R-:W-:-:S02]  /*0330*/  IMAD R19, R19, 0x400, R14 ;  /* 0x0000040013137824 */ /* 0x000fc400078e020e */
[--C-:B---3--:R-:W-:Y:S01]  /*0340*/  IMAD.WIDE R8, R15, 0x4, R22.reuse ;  /* 0x000000040f087825 */ /* 0x108fe200078e0216 */
[----:B------:R-:W-:Y:S02]  /*0350*/  CS2R R10, SRZ ;  /* 0x00000000000a7805 */ /* 0x000fe4000001ff00 */
[----:B------:R-:W-:Y:S01]  /*0360*/  LOP3.LUT R15, R13, 0x8, R44, 0xfe, !PT ;  /* 0x000000080d0f7812 */ /* 0x000fe200078efe2c */
[----:B-1----:R-:W-:Y:S01]  /*0370*/  IMAD.WIDE R2, R19, 0x4, R22 ;  /* 0x0000000413027825 */ /* 0x002fe200078e0216 */
[----:B------:R1:W3:Y:S02]  /*0380*/  @P1 LDG.E.EL R4, desc[UR6][R8.64] ;  /* 0x0000000608041981 */ /* 0x0002e4000c2e1900 */
[C---:B------:R-:W-:Y:S02]  /*0390*/  ISETP.LT.AND P1, PT, R15.reuse, 0x200, !P0 ;  /* 0x000002000f00780c */ /* 0x040fe40004721270 */
[----:B------:R1:W3:Y:S01]  /*03a0*/  @P2 LDG.E.EL R11, desc[UR6][R2.64] ;  /* 0x00000006020b2981 */ /* 0x0002e2000c2e1900 */
[----:B0-----:R-:W-:-:S02]  /*03b0*/  IMAD R17, R15, 0x400, R0 ;  /* 0x000004000f117824 */ /* 0x001fc400078e0200 */
[----:B------:R-:W-:Y:S01]  /*03c0*/  IMAD R19, R15, 0x400, R31 ;  /* 0x000004000f137824 */ /* 0x000fe200078e021f */
[----:B------:R-:W-:Y:S01]  /*03d0*/  CS2R R32, SRZ ;  /* 0x0000000000207805 */ /* 0x000fe2000001ff00 */
[----:B------:R-:W-:-:S04]  /*03e0*/  IMAD.WIDE R16, R17, 0x4, R22 ;  /* 0x0000000411107825 */ /* 0x000fc800078e0216 */
[----:B-1----:R-:W-:Y:S01]  /*03f0*/  IMAD.WIDE R8, R19, 0x4, R22 ;  /* 0x0000000413087825 */ /* 0x002fe200078e0216 */
[----:B------:R-:W-:Y:S01]  /*0400*/  LOP3.LUT R19, R13, 0xc, R44, 0xfe, !PT ;  /* 0x0000000c0d137812 */ /* 0x000fe200078efe2c */
[----:B------:R0:W3:Y:S03]  /*0410*/  @P1 LDG.E.EL R33, desc[UR6][R16.64] ;  /* 0x0000000610211981 */ /* 0x0000e6000c2e1900 */
[C---:B------:R-:W-:Y:S01]  /*0420*/  ISETP.LT.AND P2, PT, R19.reuse, 0x200, !P0 ;  /* 0x000002001300780c */ /* 0x040fe20004741270 */
[----:B------:R1:W3:Y:S01]  /*0430*/  @P1 LDG.E.EL R34, desc[UR6][R8.64] ;  /* 0x0000000608221981 */ /* 0x0002e2000c2e1900 */
[C---:B------:R-:W-:Y:S02]  /*0440*/  IMAD R27, R19.reuse, 0x400, R0 ;  /* 0x00000400131b7824 */ /* 0x040fe400078e0200 */
[----:B------:R-:W-:Y:S02]  /*0450*/  IMAD R3, R19, 0x400, R31 ;  /* 0x0000040013037824 */ /* 0x000fe400078e021f */
[----:B------:R-:W-:-:S02]  /*0460*/  IMAD.MOV.U32 R21, RZ, RZ, RZ ;  /* 0x000000ffff157224 */ /* 0x000fc400078e00ff */
[----:B------:R-:W-:-:S04]  /*0470*/  IMAD.WIDE R26, R27, 0x4, R22 ;  /* 0x000000041b1a7825 */ /* 0x000fc800078e0216 */
[----:B------:R-:W-:Y:S01]  /*0480*/  IMAD.WIDE R2, R3, 0x4, R22 ;  /* 0x0000000403027825 */ /* 0x000fe200078e0216 */
[----:B------:R-:W3:Y:S04]  /*0490*/  @P2 LDG.E.EL R21, desc[UR6][R26.64] ;  /* 0x000000061a152981 */ /* 0x000ee8000c2e1900 */
[----:B------:R0:W3:Y:S01]  /*04a0*/  @P2 LDG.E.EL R36, desc[UR6][R2.64] ;  /* 0x0000000602242981 */ /* 0x0000e2000c2e1900 */
[----:B------:R-:W-:-:S04]  /*04b0*/  IMAD R25, R15, 0x400, R30 ;  /* 0x000004000f197824 */ /* 0x000fc800078e021e */
[----:B------:R-:W-:-:S05]  /*04c0*/  IMAD.WIDE R24, R25, 0x4, R22 ;  /* 0x0000000419187825 */ /* 0x000fca00078e0216 */
[----:B------:R1:W3:Y:S01]  /*04d0*/  @P1 LDG.E.EL R10, desc[UR6][R24.64] ;  /* 0x00000006180a1981 */ /* 0x0002e2000c2e1900 */
[----:B0-----:R-:W-:Y:S01]  /*04e0*/  IMAD R17, R19, 0x400, R30 ;  /* 0x0000040013117824 */ /* 0x001fe200078e021e */
[----:B-1----:R-:W-:-:S03]  /*04f0*/  CS2R R8, SRZ ;  /* 0x0000000000087805 */ /* 0x002fc6000001ff00 */
[----:B------:R-:W-:-:S05]  /*0500*/  IMAD.WIDE R16, R17, 0x4, R22 ;  /* 0x0000000411107825 */ /* 0x000fca00078e0216 */
[----:B------:R0:W3:Y:S01]  /*0510*/  @P2 LDG.E.EL R8, desc[UR6][R16.64] ;  /* 0x0000000610082981 */ /* 0x0000e2000c2e1900 */
[----:B------:R-:W-:-:S04]  /*0520*/  IMAD R15, R15, 0x400, R14 ;  /* 0x000004000f0f7824 */ /* 0x000fc800078e020e */
[----:B------:R-:W-:Y:S01]  /*0530*/  IMAD.WIDE R2, R15, 0x4, R22 ;  /* 0x000000040f027825 */ /* 0x000fe200078e0216 */
[----:B------:R-:W-:-:S03]  /*0540*/  LOP3.LUT R43, R13, 0x10, R44, 0xfe, !PT ;  /* 0x000000100d2b7812 */ /* 0x000fc600078efe2c */
[----:B------:R-:W-:Y:S01]  /*0550*/  IMAD R19, R19, 0x400, R14 ;  /* 0x0000040013137824 */ /* 0x000fe200078e020e */
[----:B------:R1:W3:Y:S01]  /*0560*/  @P1 LDG.E.EL R9, desc[UR6][R2.64] ;  /* 0x0000000602091981 */ /* 0x0002e2000c2e1900 */
[----:B------:R-:W-:Y:S01]  /*0570*/  IMAD.MOV.U32 R15, RZ, RZ, RZ ;  /* 0x000000ffff0f7224 */ /* 0x000fe200078e00ff */
[----:B------:R-:W-:Y:S01]  /*0580*/  ISETP.LT.AND P1, PT, R43, 0x200, !P0 ;  /* 0x000002002b00780c */ /* 0x000fe20004721270 */
[----:B------:R-:W-:Y:S01]  /*0590*/  IMAD.WIDE R24, R19, 0x4, R22 ;  /* 0x0000000413187825 */ /* 0x000fe200078e0216 */
[----:B------:R-:W-:-:S03]  /*05a0*/  LOP3.LUT R41, R13, 0x14, R44, 0xfe, !PT ;  /* 0x000000140d297812 */ /* 0x000fc600078efe2c */
[C---:B------:R-:W-:Y:S01]  /*05b0*/  IMAD R27, R43.reuse, 0x400, R0 ;  /* 0x000004002b1b7824 */ /* 0x040fe200078e0200 */
[----:B------:R1:W3:Y:S01]  /*05c0*/  @P2 LDG.E.EL R15, desc[UR6][R24.64] ;  /* 0x00000006180f2981 */ /* 0x0002e2000c2e1900 */
[----:B------:R-:W-:Y:S01]  /*05d0*/  IMAD R19, R43, 0x400, R31 ;  /* 0x000004002b137824 */ /* 0x000fe200078e021f */
[----:B------:R-:W-:Y:S02]  /*05e0*/  ISETP.LT.AND P2, PT, R41, 0x200, !P0 ;  /* 0x000002002900780c */ /* 0x000fe40004741270 */
[----:B0-----:R-:W-:Y:S01]  /*05f0*/  CS2R R16, SRZ ;  /* 0x0000000000107805 */ /* 0x001fe2000001ff00 */
[----:B------:R-:W-:-:S04]  /*0600*/  IMAD.WIDE R26, R27, 0x4, R22 ;  /* 0x000000041b1a7825 */ /* 0x000fc800078e0216 */
[----:B-1----:R-:W-:Y:S01]  /*0610*/  IMAD.WIDE R2, R19, 0x4, R22 ;  /* 0x0000000413027825 */ /* 0x002fe200078e0216 */
[----:B------:R0:W3:Y:S03]  /*0620*/  @P1 LDG.E.EL R32, desc[UR6][R26.64] ;  /* 0x000000061a201981 */ /* 0x0000e6000c2e1900 */
[C---:B------:R-:W-:Y:S01]  /*0630*/  IMAD R29, R41.reuse, 0x400, R0 ;  /* 0x00000400291d7824 */ /* 0x040fe200078e0200 */
[----:B------:R1:W3:Y:S01]  /*0640*/  @P1 LDG.E.EL R17, desc[UR6][R2.64] ;  /* 0x0000000602111981 */ /* 0x0002e2000c2e1900 */
[----:B------:R-:W-:Y:S02]  /*0650*/  IMAD R25, R41, 0x400, R31 ;  /* 0x0000040029197824 */ /* 0x000fe400078e021f */
[----:B------:R-:W-:Y:S02]  /*0660*/  IMAD.MOV.U32 R19, RZ, RZ, RZ ;  /* 0x000000ffff137224 */ /* 0x000fe400078e00ff */
[----:B------:R-:W-:-:S04]  /*0670*/  IMAD.WIDE R28, R29, 0x4, R22 ;  /* 0x000000041d1c7825 */ /* 0x000fc800078e0216 */
[----:B------:R-:W-:Y:S01]  /*0680*/  IMAD.WIDE R24, R25, 0x4, R22 ;  /* 0x0000000419187825 */ /* 0x000fe200078e0216 */
[----:B------:R1:W3:Y:S04]  /*0690*/  @P2 LDG.E.EL R19, desc[UR6][R28.64] ;  /* 0x000000061c132981 */ /* 0x0002e8000c2e1900 */
[----:B------:R1:W3:Y:S01]  /*06a0*/  @P2 LDG.E.EL R38, desc[UR6][R24.64] ;  /* 0x0000000618262981 */ /* 0x0002e2000c2e1900 */
[----:B0-----:R-:W-:Y:S02]  /*06b0*/  IMAD R27, R43, 0x400, R30 ;  /* 0x000004002b1b7824 */ /* 0x001fe400078e021e */
[----:B------:R-:W-:Y:S02]  /*06c0*/  IMAD.MOV.U32 R40, RZ, RZ, RZ ;  /* 0x000000ffff287224 */ /* 0x000fe400078e00ff */
[----:B-1----:R-:W-:-:S04]  /*06d0*/  IMAD.WIDE R2, R27, 0x4, R22 ;  /* 0x000000041b027825 */ /* 0x002fc800078e0216 */
[----:B------:R-:W-:Y:S01]  /*06e0*/  IMAD R27, R41, 0x400, R30 ;  /* 0x00000400291b7824 */ /* 0x000fe200078e021e */
[----:B------:R0:W3:Y:S01]  /*06f0*/  @P1 LDG.E.EL R40, desc[UR6][R2.64] ;  /* 0x0000000602281981 */ /* 0x0000e2000c2e1900 */
[----:B------:R-:W-:Y:S02]  /*0700*/  IMAD.MOV.U32 R6, RZ, RZ, RZ ;  /* 0x000000ffff067224 */ /* 0x000fe400078e00ff */
[----:B------:R-:W-:-:S05]  /*0710*/  IMAD.WIDE R26, R27, 0x4, R22 ;  /* 0x000000041b1a7825 */ /* 0x000fca00078e0216 */
[----:B------:R1:W3:Y:S01]  /*0720*/  @P2 LDG.E.EL R6, desc[UR6][R26.64] ;  /* 0x000000061a062981 */ /* 0x0002e2000c2e1900 */
[----:B------:R-:W-:-:S04]  /*0730*/  IMAD R43, R43, 0x400, R14 ;  /* 0x000004002b2b7824 */ /* 0x000fc800078e020e */
[----:B------:R-:W-:Y:S01]  /*0740*/  IMAD.WIDE R28, R43, 0x4, R22 ;  /* 0x000000042b1c7825 */ /* 0x000fe200078e0216 */
[----:B------:R-:W-:-:S04]  /*0750*/  LOP3.LUT R42, R13, 0x18, R44, 0xfe, !PT ;  /* 0x000000180d2a7812 */ /* 0x000fc800078efe2c */
[----:B------:R1:W3:Y:S01]  /*0760*/  @P1 LDG.E.EL R16, desc[UR6][R28.64] ;  /* 0x000000061c101981 */ /* 0x0002e2000c2e1900 */
[----:B------:R-:W-:Y:S01]  /*0770*/  IMAD R25, R41, 0x400, R14 ;  /* 0x0000040029197824 */ /* 0x000fe200078e020e */
[C---:B------:R-:W-:Y:S01]  /*0780*/  ISETP.LT.AND P1, PT, R42.reuse, 0x200, !P0 ;  /* 0x000002002a00780c */ /* 0x040fe20004721270 */
[----:B------:R-:W-:Y:S01]  /*0790*/  IMAD R43, R42, 0x400, R0 ;  /* 0x000004002a2b7824 */ /* 0x000fe200078e0200 */
[----:B0-----:R-:W-:Y:S01]  /*07a0*/  CS2R R2, SRZ ;  /* 0x0000000000027805 */ /* 0x001fe2000001ff00 */
[----:B------:R-:W-:-:S04]  /*07b0*/  IMAD.WIDE R24, R25, 0x4, R22 ;  /* 0x0000000419187825 */ /* 0x000fc800078e0216 */
[----:B-1----:R-:W-:Y:S01]  /*07c0*/  IMAD.WIDE R26, R43, 0x4, R22 ;  /* 0x000000042b1a7825 */ /* 0x002fe200078e0216 */
[----:B------:R0:W3:Y:S03]  /*07d0*/  @P2 LDG.E.EL R3, desc[UR6][R24.64] ;  /* 0x0000000618032981 */ /* 0x0000e6000c2e1900 */
[----:B------:R-:W-:Y:S02]  /*07e0*/  IMAD R43, R42, 0x400, R31 ;  /* 0x000004002a2b7824 */ /* 0x000fe400078e021f */
[----:B------:R-:W-:Y:S02]  /*07f0*/  IMAD.MOV.U32 R41, RZ, RZ, RZ ;  /* 0x000000ffff297224 */ /* 0x000fe400078e00ff */
[----:B------:R-:W-:Y:S01]  /*0800*/  IMAD.WIDE R28, R43, 0x4, R22 ;  /* 0x000000042b1c7825 */ /* 0x000fe200078e0216 */
[----:B------:R-:W-:-:S03]  /*0810*/  LOP3.LUT R43, R13, 0x1c, R44, 0xfe, !PT ;  /* 0x0000001c0d2b7812 */ /* 0x000fc600078efe2c */
[----:B------:R1:W3:Y:S01]  /*0820*/  @P1 LDG.E.EL R41, desc[UR6][R26.64] ;  /* 0x000000061a291981 */ /* 0x0002e2000c2e1900 */
[----:B------:R-:W-:-:S03]  /*0830*/  ISETP.LT.AND P0, PT, R43, 0x200, !P0 ;  /* 0x000002002b00780c */ /* 0x000fc60004701270 */
[----:B------:R1:W3:Y:S01]  /*0840*/  @P1 LDG.E.EL R2, desc[UR6][R28.64] ;  /* 0x000000061c021981 */ /* 0x0002e2000c2e1900 */
[C---:B------:R-:W-:Y:S02]  /*0850*/  IMAD R44, R43.reuse, 0x400, R0 ;  /* 0x000004002b2c7824 */ /* 0x040fe400078e0200 */
[----:B------:R-:W-:Y:S02]  /*0860*/  IMAD R31, R43, 0x400, R31 ;  /* 0x000004002b1f7824 */ /* 0x000fe400078e021f */
[----:B------:R-:W-:Y:S02]  /*0870*/  IMAD.MOV.U32 R45, RZ, RZ, RZ ;  /* 0x000000ffff2d7224 */ /* 0x000fe400078e00ff */
[----:B------:R-:W-:Y:S02]  /*0880*/  IMAD.MOV.U32 R0, RZ, RZ, RZ ;  /* 0x000000ffff007224 */ /* 0x000fe400078e00ff */
[----:B0-----:R-:W-:-:S04]  /*0890*/  IMAD.WIDE R24, R44, 0x4, R22 ;  /* 0x000000042c187825 */ /* 0x001fc800078e0216 */
[----:B-1----:R-:W-:Y:S01]  /*08a0*/  IMAD.WIDE R26, R31, 0x4, R22 ;  /* 0x000000041f1a7825 */ /* 0x002fe200078e0216 */
[----:B------:R-:W3:Y:S04]  /*08b0*/  @P0 LDG.E.EL R45, desc[UR6][R24.64] ;  /* 0x00000006182d0981 */ /* 0x000ee8000c2e1900 */
[----:B------:R0:W3:Y:S01]  /*08c0*/  @P0 LDG.E.EL R0, desc[UR6][R26.64] ;  /* 0x000000061a000981 */ /* 0x0000e2000c2e1900 */
[----:B------:R-:W-:Y:S02]  /*08d0*/  IMAD R31, R42, 0x400, R30 ;  /* 0x000004002a1f7824 */ /* 0x000fe400078e021e */
[----:B------:R-:W-:Y:S02]  /*08e0*/  IMAD.MOV.U32 R44, RZ, RZ, RZ ;  /* 0x000000ffff2c7224 */ /* 0x000fe400078e00ff */
[----:B------:R-:W-:-:S05]  /*08f0*/  IMAD.WIDE R28, R31, 0x4, R22 ;  /* 0x000000041f1c7825 */ /* 0x000fca00078e0216 */
[----:B------:R-:W3:Y:S01]  /*0900*/  @P1 LDG.E.EL R44, desc[UR6][R28.64] ;  /* 0x000000061c2c1981 */ /* 0x000ee2000c2e1900 */
[----:B------:R-:W-:Y:S02]  /*0910*/  IMAD R31, R43, 0x400, R30 ;  /* 0x000004002b1f7824 */ /* 0x000fe400078e021e */
[----:B0-----:R-:W-:Y:S02]  /*0920*/  IMAD.MOV.U32 R27, RZ, RZ, RZ ;  /* 0x000000ffff1b7224 */ /* 0x001fe400078e00ff */
[----:B------:R-:W-:-:S05]  /*0930*/  IMAD.WIDE R30, R31, 0x4, R22 ;  /* 0x000000041f1e7825 */ /* 0x000fca00078e0216 */
[----:B------:R-:W3:Y:S01]  /*0940*/  @P0 LDG.E.EL R27, desc[UR6][R30.64] ;  /* 0x000000061e1b0981 */ /* 0x000ee2000c2e1900 */
[----:B------:R-:W-:Y:S02]  /*0950*/  IMAD R25, R42, 0x400, R14 ;  /* 0x000004002a197824 */ /* 0x000fe400078e020e */
[----:B------:R-:W-:Y:S02]  /*0960*/  IMAD.MOV.U32 R42, RZ, RZ, RZ ;  /* 0x000000ffff2a7224 */ /* 0x000fe400078e00ff */
[----:B------:R-:W-:-:S05]  /*0970*/  IMAD.WIDE R24, R25, 0x4, R22 ;  /* 0x0000000419187825 */ /* 0x000fca00078e0216 */
[----:B------:R-:W3:Y:S01]  /*0980*/  @P1 LDG.E.EL R42, desc[UR6][R24.64] ;  /* 0x00000006182a1981 */ /* 0x000ee2000c2e1900 */
[----:B------:R-:W-:Y:S02]  /*0990*/  IMAD R43, R43, 0x400, R14 ;  /* 0x000004002b2b7824 */ /* 0x000fe400078e020e */
[----:B------:R-:W-:Y:S02]  /*09a0*/  IMAD.MOV.U32 R14, RZ, RZ, RZ ;  /* 0x000000ffff0e7224 */ /* 0x000fe400078e00ff */
[----:B------:R-:W-:-:S05]  /*09b0*/  IMAD.WIDE R22, R43, 0x4, R22 ;  /* 0x000000042b167825 */ /* 0x000fca00078e0216 */
[----:B------:R0:W3:Y:S01]  /*09c0*/  @P0 LDG.E.EL R14, desc[UR6][R22.64] ;  /* 0x00000006160e0981 */ /* 0x0000e2000c2e1900 */
[C---:B--2---:R-:W-:Y:S02]  /*09d0*/  FSETP.GT.AND P3, PT, R20.reuse, R5, PT ;  /* 0x000000051400720b */ /* 0x044fe40003f64000 */
[----:B------:R-:W-:Y:S02]  /*09e0*/  FSETP.NAN.AND P1, PT, R20, R20, PT ;  /* 0x000000141400720b */ /* 0x000fe40003f28000 */
[----:B----4-:R-:W-:-:S09]  /*09f0*/  FSETP.GT.AND P0, PT, R18, R35, PT ;  /* 0x000000231200720b */ /* 0x010fd20003f04000 */
[----:B------:R-:W-:Y:S02]  /*0a00*/  @!P3 FSEL R20, R20, R5, P1 ;  /* 0x000000051414b208 */ /* 0x000fe40000800000 */
[----:B------:R-:W-:Y:S02]  /*0a10*/  FSETP.NAN.AND P1, PT, R18, R18, PT ;  /* 0x000000121200720b */ /* 0x000fe40003f28000 */
[----:B0-----:R-:W-:Y:S02]  /*0a20*/  P2R R22, PR, RZ, 0x8 ;  /* 0x00000008ff167803 */ /* 0x001fe40000000000 */
[----:B-----5:R-:W-:Y:S02]  /*0a30*/  FSETP.GEU.AND P3, PT, R20, R39, PT ;  /* 0x000000271400720b */ /* 0x020fe40003f6e000 */
[----:B------:R-:W-:-:S04]  /*0a40*/  @!P0 FSEL R18, R18, R35, P1 ;  /* 0x0000002312128208 */ /* 0x000fc80000800000 */
[----:B------:R-:W-:Y:S02]  /*0a50*/  FSETP.GEU.AND P2, PT, R18, R37, PT ;  /* 0x000000251200720b */ /* 0x000fe40003f4e000 */
[----:B------:R-:W-:Y:S02]  /*0a60*/  FSETP.NAN.AND P1, PT, R39, R39, PT ;  /* 0x000000272700720b */ /* 0x000fe40003f28000 */
[----:B------:R-:W-:-:S03]  /*0a70*/  P2R R5, PR, RZ, 0x8 ;  /* 0x00000008ff057803 */ /* 0x000fc60000000000 */
[----:B------:R-:W-:Y:S02]  /*0a80*/  @P3 FSEL R39, R39, R20, P1 ;  /* 0x0000001427273208 */ /* 0x000fe40000800000 */
[----:B------:R-:W-:Y:S02]  /*0a90*/  FSETP.NAN.AND P1, PT, R37, R37, PT ;  /* 0x000000252500720b */ /* 0x000fe40003f28000 */
[----:B---3--:R-:W-:Y:S02]  /*0aa0*/  FSETP.GEU.AND P3, PT, R39, R4, PT ;  /* 0x000000042700720b */ /* 0x008fe40003f6e000 */
[----:B------:R-:W-:Y:S02]  /*0ab0*/  @P2 FSEL R37, R37, R18, P1 ;  /* 0x0000001225252208 */ /* 0x000fe40000800000 */
[----:B------:R-:W-:Y:S02]  /*0ac0*/  P2R R23, PR, RZ, 0x4 ;  /* 0x00000004ff177803 */ /* 0x000fe40000000000 */
[----:B------:R-:W-:-:S02]  /*0ad0*/  FSETP.GEU.AND P2, PT, R37, R11, PT ;  /* 0x0000000b2500720b */ /* 0x000fc40003f4e000 */
[----:B------:R-:W-:-:S05]  /*0ae0*/  FSETP.NAN.AND P1, PT, R4, R4, PT ;  /* 0x000000040400720b */ /* 0x000fca0003f28000 */
[----:B------:R-:W-:Y:S02]  /*0af0*/  @P3 SEL R4, R4, R39, P1 ;  /* 0x0000002704043207 */ /* 0x000fe40000800000 */
[C---:B------:R-:W-:Y:S02]  /*0b00*/  FSETP.NAN.AND P1, PT, R11.reuse, R11, PT ;  /* 0x0000000b0b00720b */ /* 0x040fe40003f28000 */
[----:B------:R-:W-:Y:S02]  /*0b10*/  P2R R24, PR, RZ, 0x4 ;  /* 0x00000004ff187803 */ /* 0x000fe40000000000 */
[----:B------:R-:W-:Y:S02]  /*0b20*/  @P2 SEL R11, R11, R37, P1 ;  /* 0x000000250b0b2207 */ /* 0x000fe40000800000 */
[C---:B------:R-:W-:Y:S02]  /*0b30*/  FSETP.GT.AND P2, PT, R34.reuse, R33, PT ;  /* 0x000000212200720b */ /* 0x040fe40003f44000 */
[----:B------:R-:W-:-:S02]  /*0b40*/  FSETP.NAN.AND P1, PT, R34, R34, PT ;  /* 0x000000222200720b */ /* 0x000fc40003f28000 */
[----:B------:R-:W-:-:S09]  /*0b50*/  P2R R25, PR, RZ, 0x4 ;  /* 0x00000004ff197803 */ /* 0x000fd20000000000 */
[----:B------:R-:W-:Y:S02]  /*0b60*/  @!P2 FSEL R34, R34, R33, P1 ;  /* 0x000000212222a208 */ /* 0x000fe40000800000 */
[C---:B------:R-:W-:Y:S02]  /*0b70*/  FSETP.GT.AND P2, PT, R36.reuse, R21, PT ;  /* 0x000000152400720b */ /* 0x040fe40003f44000 */
[----:B------:R-:W-:Y:S02]  /*0b80*/  FSETP.NAN.AND P1, PT, R36, R36, PT ;  /* 0x000000242400720b */ /* 0x000fe40003f28000 */
[----:B------:R-:W-:-:S09]  /*0b90*/  P2R R26, PR, RZ, 0x4 ;  /* 0x00000004ff1a7803 */ /* 0x000fd20000000000 */
[----:B------:R-:W-:Y:S02]  /*0ba0*/  @!P2 FSEL R36, R36, R21, P1 ;  /* 0x000000152424a208 */ /* 0x000fe40000800000 */
[-C--:B------:R-:W-:Y:S02]  /*0bb0*/  FSETP.GEU.AND P2, PT, R34, R10.reuse, PT ;  /* 0x0000000a2200720b */ /* 0x080fe40003f4e000 */
[----:B------:R-:W-:Y:S02]  /*0bc0*/  FSETP.NAN.AND P1, PT, R10, R10, PT ;  /* 0x0000000a0a00720b */ /* 0x000fe40003f28000 */
[----:B------:R-:W-:-:S09]  /*0bd0*/  P2R R28, PR, RZ, 0x4 ;  /* 0x00000004ff1c7803 */ /* 0x000fd20000000000 */
[----:B------:R-:W-:Y:S02]  /*0be0*/  @P2 FSEL R10, R10, R34, P1 ;  /* 0x000000220a0a2208 */ /* 0x000fe40000800000 */
[-C--:B------:R-:W-:Y:S02]  /*0bf0*/  FSETP.GEU.AND P2, PT, R36, R8.reuse, PT ;  /* 0x000000082400720b */ /* 0x080fe40003f4e000 */
[----:B------:R-:W-:Y:S02]  /*0c00*/  FSETP.NAN.AND P1, PT, R8, R8, PT ;  /* 0x000000080800720b */ /* 0x000fe40003f28000 */
[----:B------:R-:W-:-:S09]  /*0c10*/  P2R R29, PR, RZ, 0x4 ;  /* 0x00000004ff1d7803 */ /* 0x000fd20000000000 */
[----:B------:R-:W-:Y:S02]  /*0c20*/  @P2 FSEL R8, R8, R36, P1 ;  /* 0x0000002408082208 */ /* 0x000fe40000800000 */
[-C--:B------:R-:W-:Y:S02]  /*0c30*/  FSETP.GEU.AND P1, PT, R10, R9.reuse, PT ;  /* 0x000000090a00720b */ /* 0x080fe40003f2e000 */
[----:B------:R-:W-:Y:S02]  /*0c40*/  FSETP.NAN.AND P2, PT, R9, R9, PT ;  /* 0x000000090900720b */ /* 0x000fe40003f48000 */
[----:B------:R-:W-:-:S09]  /*0c50*/  FSETP.GT.AND P4, PT, R17, R32, PT ;  /* 0x000000201100720b */ /* 0x000fd20003f84000 */
[----:B------:R-:W-:Y:S02]  /*0c60*/  @P1 SEL R9, R9, R10, P2 ;  /* 0x0000000a09091207 */ /* 0x000fe40001000000 */
[-C--:B------:R-:W-:Y:S02]  /*0c70*/  FSETP.GEU.AND P2, PT, R8, R15.reuse, PT ;  /* 0x0000000f0800720b */ /* 0x080fe40003f4e000 */
[----:B------:R-:W-:Y:S02]  /*0c80*/  P2R R18, PR, RZ, 0x8 ;  /* 0x00000008ff127803 */ /* 0x000fe40000000000 */
[----:B------:R-:W-:Y:S02]  /*0c90*/  P2R R20, PR, RZ, 0x2 ;  /* 0x00000002ff147803 */ /* 0x000fe40000000000 */
[----:B------:R-:W-:Y:S02]  /*0ca0*/  FSETP.NAN.AND P3, PT, R15, R15, PT ;  /* 0x0000000f0f00720b */ /* 0x000fe40003f68000 */
[----:B------:R-:W-:-:S05]  /*0cb0*/  FSETP.GT.AND P1, PT, R38, R19, PT ;  /* 0x000000132600720b */ /* 0x000fca0003f24000 */
[----:B------:R-:W-:Y:S02]  /*0cc0*/  @P2 SEL R15, R15, R8, P3 ;  /* 0x000000080f0f2207 */ /* 0x000fe40001800000 */
[----:B------:R-:W-:-:S04]  /*0cd0*/  FSETP.NAN.AND P3, PT, R17, R17, PT ;  /* 0x000000111100720b */ /* 0x000fc80003f68000 */
[----:B------:R-:W-:Y:S02]  /*0ce0*/  @!P4 FSEL R17, R17, R32, P3 ;  /* 0x000000201111c208 */ /* 0x000fe40001800000 */
[C---:B------:R-:W-:Y:S02]  /*0cf0*/  FSETP.NAN.AND P3, PT, R38.reuse, R38, PT ;  /* 0x000000262600720b */ /* 0x040fe40003f68000 */
[----:B------:R-:W-:Y:S02]  /*0d00*/  P2R R10, PR, RZ, 0x2 ;  /* 0x00000002ff0a7803 */ /* 0x000fe40000000000 */
[----:B------:R-:W-:Y:S02]  /*0d10*/  @!P1 FSEL R38, R38, R19, P3 ;  /* 0x0000001326269208 */ /* 0x000fe40001800000 */
[----:B------:R-:W-:Y:S02]  /*0d20*/  FSETP.GEU.AND P1, PT, R17, R40, PT ;  /* 0x000000281100720b */ /* 0x000fe40003f2e000 */
[----:B------:R-:W-:-:S02]  /*0d30*/  P2R R21, PR, RZ, 0x4 ;  /* 0x00000004ff157803 */ /* 0x000fc40000000000 */
[----:B------:R-:W-:Y:S02]  /*0d40*/  FSETP.GEU.AND P2, PT, R38, R6, PT ;  /* 0x000000062600720b */ /* 0x000fe40003f4e000 */
[----:B------:R-:W-:-:S07]  /*0d50*/  FSETP.NAN.AND P3, PT, R40, R40, PT ;  /* 0x000000282800720b */ /* 0x000fce0003f68000 */
[----:B------:R-:W-:Y:S02]  /*0d60*/  @P1 FSEL R40, R40, R17, P3 ;  /* 0x0000001128281208 */ /* 0x000fe40001800000 */
[----:B------:R-:W-:-:S04]  /*0d70*/  FSETP.NAN.AND P3, PT, R6, R6, PT ;  /* 0x000000060600720b */ /* 0x000fc80003f68000 */
[----:B------:R-:W-:Y:S02]  /*0d80*/  @P2 FSEL R6, R6, R38, P3 ;  /* 0x0000002606062208 */ /* 0x000fe40001800000 */
[-C--:B------:R-:W-:Y:S02]  /*0d90*/  FSETP.GEU.AND P3, PT, R40, R16.reuse, PT ;  /* 0x000000102800720b */ /* 0x080fe40003f6e000 */
[----:B------:R-:W-:Y:S02]  /*0da0*/  P2R R8, PR, RZ, 0x10 ;  /* 0x00000010ff087803 */ /* 0x000fe40000000000 */
[----:B------:R-:W-:Y:S02]  /*0db0*/  FSETP.NAN.AND P4, PT, R16, R16, PT ;  /* 0x000000101000720b */ /* 0x000fe40003f88000 */
[----:B------:R-:W-:-:S07]  /*0dc0*/  P2R R17, PR, RZ, 0x4 ;  /* 0x00000004ff117803 */ /* 0x000fce0000000000 */
[----:B------:R-:W-:Y:S02]  /*0dd0*/  @P3 SEL R16, R16, R40, P4 ;  /* 0x0000002810103207 */ /* 0x000fe40002000000 */
[----:B------:R-:W-:Y:S02]  /*0de0*/  FSETP.GEU.AND P4, PT, R6, R3, PT ;  /* 0x000000030600720b */ /* 0x000fe40003f8e000 */
[----:B------:R-:W-:Y:S02]  /*0df0*/  FSETP.GT.AND P2, PT, R2, R41, PT ;  /* 0x000000290200720b */ /* 0x000fe40003f44000 */
[----:B------:R-:W-:-:S09]  /*0e00*/  FSETP.NAN.AND P5, PT, R3, R3, PT ;  /* 0x000000030300720b */ /* 0x000fd20003fa8000 */
[----:B------:R-:W-:Y:S02]  /*0e10*/  @P4 SEL R3, R3, R6, P5 ;  /* 0x0000000603034207 */ /* 0x000fe40002800000 */
[C---:B------:R-:W-:Y:S02]  /*0e20*/  FSETP.NAN.AND P5, PT, R2.reuse, R2, PT ;  /* 0x000000020200720b */ /* 0x040fe40003fa8000 */
[----:B------:R-:W-:Y:S02]  /*0e30*/  P2R R6, PR, RZ, 0x4 ;  /* 0x00000004ff067803 */ /* 0x000fe40000000000 */
[----:B------:R-:W-:Y:S02]  /*0e40*/  @!P2 FSEL R2, R2, R41, P5 ;  /* 0x000000290202a208 */ /* 0x000fe40002800000 */
[C---:B------:R-:W-:Y:S02]  /*0e50*/  FSETP.GT.AND P2, PT, R0.reuse, R45, PT ;  /* 0x0000002d0000720b */ /* 0x040fe40003f44000 */
[----:B------:R-:W-:-:S02]  /*0e60*/  FSETP.NAN.AND P5, PT, R0, R0, PT ;  /* 0x000000000000720b */ /* 0x000fc40003fa8000 */
[----:B------:R-:W-:-:S09]  /*0e70*/  P2R R35, PR, RZ, 0x4 ;  /* 0x00000004ff237803 */ /* 0x000fd20000000000 */
[----:B------:R-:W-:Y:S02]  /*0e80*/  @!P2 FSEL R0, R0, R45, P5 ;  /* 0x0000002d0000a208 */ /* 0x000fe40002800000 */
[-C--:B------:R-:W-:Y:S02]  /*0e90*/  FSETP.GEU.AND P2, PT, R2, R44.reuse, PT ;  /* 0x0000002c0200720b */ /* 0x080fe40003f4e000 */
[----:B------:R-:W-:Y:S02]  /*0ea0*/  FSETP.NAN.AND P5, PT, R44, R44, PT ;  /* 0x0000002c2c00720b */ /* 0x000fe40003fa8000 */
[----:B------:R-:W-:-:S09]  /*0eb0*/  P2R R30, PR, RZ, 0x4 ;  /* 0x00000004ff1e7803 */ /* 0x000fd20000000000 */
[----:B------:R-:W-:Y:S02]  /*0ec0*/  @P2 FSEL R44, R44, R2, P5 ;  /* 0x000000022c2c2208 */ /* 0x000fe40002800000 */
[-C--:B------:R-:W-:Y:S02]  /*0ed0*/  FSETP.GEU.AND P2, PT, R0, R27.reuse, PT ;  /* 0x0000001b0000720b */ /* 0x080fe40003f4e000 */
[----:B------:R-:W-:-:S11]  /*0ee0*/  FSETP.NAN.AND P5, PT, R27, R27, PT ;  /* 0x0000001b1b00720b */ /* 0x000fd60003fa8000 */
[----:B------:R-:W-:Y:S02]  /*0ef0*/  @P2 FSEL R27, R27, R0, P5 ;  /* 0x000000001b1b2208 */ /* 0x000fe40002800000 */
[-C--:B------:R-:W-:Y:S02]  /*0f00*/  FSETP.GEU.AND P5, PT, R44, R42.reuse, PT ;  /* 0x0000002a2c00720b */ /* 0x080fe40003fae000 */
[----:B------:R-:W-:Y:S02]  /*0f10*/  FSETP.NAN.AND P6, PT, R42, R42, PT ;  /* 0x0000002a2a00720b */ /* 0x000fe40003fc8000 */
[----:B------:R-:W-:-:S09]  /*0f20*/  P2R R31, PR, RZ, 0x4 ;  /* 0x00000004ff1f7803 */ /* 0x000fd20000000000 */
[----:B------:R-:W-:Y:S02]  /*0f30*/  @P5 SEL R42, R42, R44, P6 ;  /* 0x0000002c2a2a5207 */ /* 0x000fe40003000000 */
[-C--:B------:R-:W-:Y:S02]  /*0f40*/  FSETP.GEU.AND P6, PT, R27, R14.reuse, PT ;  /* 0x0000000e1b00720b */ /* 0x080fe40003fce000 */
[----:B------:R-:W-:-:S11]  /*0f50*/  FSETP.NAN.AND P2, PT, R14, R14, PT ;  /* 0x0000000e0e00720b */ /* 0x000fd60003f48000 */
[----:B------:R-:W-:Y:S02]  /*0f60*/  @P6 SEL R14, R14, R27, P2 ;  /* 0x0000001b0e0e6207 */ /* 0x000fe40001000000 */
[----:B------:R-:W-:Y:S02]  /*0f70*/  P2R R27, PR, RZ, 0x40 ;  /* 0x00000040ff1b7803 */ /* 0x000fe40000000000 */
[----:B------:R-:W-:-:S04]  /*0f80*/  ISETP.NE.AND P6, PT, R28, RZ, PT ;  /* 0x000000ff1c00720c */ /* 0x000fc80003fc5270 */
[----:B------:R-:W-:Y:S02]  /*0f90*/  P2R R28, PR, RZ, 0x40 ;  /* 0x00000040ff1c7803 */ /* 0x000fe40000000000 */
[----:B------:R-:W-:-:S04]  /*0fa0*/  ISETP.NE.AND P6, PT, R23, RZ, PT ;  /* 0x000000ff1700720c */ /* 0x000fc80003fc5270 */
[----:B------:R-:W-:Y:S02]  /*0fb0*/  P2R R23, PR, RZ, 0x40 ;  /* 0x00000040ff177803 */ /* 0x000fe40000000000 */
[----:B------:R-:W-:Y:S02]  /*0fc0*/  ISETP.NE.AND P6, PT, R5, RZ, PT ;  /* 0x000000ff0500720c */ /* 0x000fe40003fc5270 */
[----:B------:R-:W0:Y:S01]  /*0fd0*/  S2R R5, SR_TID.X ;  /* 0x0000000000057919 */ /* 0x000e220000002100 */
[----:B------:R-:W1:Y:S01]  /*0fe0*/  S2UR UR5, SR_CgaCtaId ;  /* 0x00000000000579c3 */ /* 0x000e620000008800 */
[----:B------:R-:W-:Y:S02]  /*0ff0*/  P2R R34, PR, RZ, 0x40 ;  /* 0x00000040ff227803 */ /* 0x000fe40000000000 */
[----:B------:R-:W-:Y:S02]  /*1000*/  ISETP.NE.AND P6, PT, R35, RZ, PT ;  /* 0x000000ff2300720c */ /* 0x000fe40003fc5270 */
[----:B------:R-:W-:-:S02]  /*1010*/  P2R R19, PR, RZ, 0x8 ;  /* 0x00000008ff137803 */ /* 0x000fc40000000000 */
[----:B------:R-:W-:Y:S02]  /*1020*/  P2R R35, PR, RZ, 0x40 ;  /* 0x00000040ff237803 */ /* 0x000fe40000000000 */
[----:B------:R-:W-:Y:S01]  /*1030*/  ISETP.NE.AND P6, PT, R6, RZ, PT ;  /* 0x000000ff0600720c */ /* 0x000fe20003fc5270 */
[----:B------:R-:W-:Y:S01]  /*1040*/  UMOV UR4, 0x400 ;  /* 0x0000040000047882 */ /* 0x000fe20000000000 */
[----:B------:R-:W-:Y:S01]  /*1050*/  ISETP.NE.AND P3, PT, R17, RZ, PT ;  /* 0x000000ff1100720c */ /* 0x000fe20003f65270 */
[----:B-1----:R-:W-:Y:S01]  /*1060*/  UPRMT UR4, UR5, 0x654, UR4 ;  /* 0x0000065405047896 */ /* 0x002fe20008000004 */
[----:B0-----:R-:W-:Y:S01]  /*1070*/  IMAD.SHL.U32 R6, R5, 0x20, RZ ;  /* 0x0000002005067824 */ /* 0x001fe200078e00ff */
[----:B------:R-:W-:-:S04]  /*1080*/  SHF.R.U32.HI R17, RZ, 0x5, R5 ;  /* 0x00000005ff117819 */ /* 0x000fc80000011605 */
[----:B------:R-:W-:Y:S02]  /*1090*/  SGXT.U32 R17, R17, 0x2 ;  /* 0x000000021111781a */ /* 0x000fe40000000000 */
[----:B------:R-:W-:-:S04]  /*10a0*/  LOP3.LUT R6, R6, 0x3e0, RZ, 0xc0, !PT ;  /* 0x000003e006067812 */ /* 0x000fc800078ec0ff */
[C---:B------:R-:W-:Y:S02]  /*10b0*/  LOP3.LUT R17, R6.reuse, R17, RZ, 0xfc, !PT ;  /* 0x0000001106117212 */ /* 0x040fe400078efcff */
[----:B------:R-:W-:-:S05]  /*10c0*/  LEA.HI R2, R6, UR4, RZ, 0x1f ;  /* 0x0000000406027c11 */ /* 0x000fca000f8ff8ff */
[----:B------:R-:W-:Y:S01]  /*10d0*/  IMAD R39, R17, 0x4, R2 ;  /* 0x0000000411277824 */ /* 0x000fe200078e0202 */
[----:B------:R-:W-:-:S04]  /*10e0*/  ISETP.NE.AND P2, PT, R18, RZ, PT ;  /* 0x000000ff1200720c */ /* 0x000fc80003f45270 */
[----:B------:R0:W-:Y:S04]  /*10f0*/  STS [R39], R4 ;  /* 0x0000000427007388 */ /* 0x0001e80000000800 */
[----:B------:R-:W-:Y:S04]  /*1100*/  STS [R39+0x10], R11 ;  /* 0x0000100b27007388 */ /* 0x000fe80000000800 */
[----:B------:R-:W-:Y:S04]  /*1110*/  STS [R39+0x20], R9 ;  /* 0x0000200927007388 */ /* 0x000fe80000000800 */
[----:B------:R1:W-:Y:S04]  /*1120*/  STS [R39+0x30], R15 ;  /* 0x0000300f27007388 */ /* 0x0003e80000000800 */
[----:B------:R2:W-:Y:S04]  /*1130*/  STS [R39+0x40], R16 ;  /* 0x0000401027007388 */ /* 0x0005e80000000800 */
[----:B------:R-:W-:Y:S04]  /*1140*/  STS [R39+0x50], R3 ;  /* 0x0000500327007388 */ /* 0x000fe80000000800 */
[----:B------:R-:W-:Y:S04]  /*1150*/  STS [R39+0x60], R42 ;  /* 0x0000602a27007388 */ /* 0x000fe80000000800 */
[----:B------:R3:W-:Y:S01]  /*1160*/  STS [R39+0x70], R14 ;  /* 0x0000700e27007388 */ /* 0x0007e20000000800 */
[----:B------:R-:W-:Y:S01]  /*1170*/  IMAD.SHL.U32 R18, R5, 0x2, RZ ;  /* 0x0000000205127824 */ /* 0x000fe200078e00ff */
[----:B------:R-:W-:Y:S01]  /*1180*/  P2R R32, PR, RZ, 0x20 ;  /* 0x00000020ff207803 */ /* 0x000fe20000000000 */
[----:B------:R-:W-:Y:S01]  /*1190*/  IMAD.SHL.U32 R2, R12, 0x4, RZ ;  /* 0x000000040c027824 */ /* 0x000fe200078e00ff */
[----:B------:R-:W-:Y:S01]  /*11a0*/  BAR.SYNC.DEFER_BLOCKING 0x0 ;  /* 0x0000000000007b1d */ /* 0x000fe20000010000 */
[----:B------:R-:W-:Y:S01]  /*11b0*/  ISETP.NE.AND P5, PT, R29, RZ, PT ;  /* 0x000000ff1d00720c */ /* 0x000fe20003fa5270 */
[----:B------:R-:W-:Y:S01]  /*11c0*/  IMAD.SHL.U32 R29, R5, 0x4, RZ ;  /* 0x00000004051d7824 */ /* 0x000fe200078e00ff */
[----:B------:R-:W-:-:S02]  /*11d0*/  P2R R33, PR, RZ, 0x2 ;  /* 0x00000002ff217803 */ /* 0x000fc40000000000 */
[----:B------:R-:W-:Y:S02]  /*11e0*/  LOP3.LUT R5, R18, 0xf0, RZ, 0xc0, !PT ;  /* 0x000000f012057812 */ /* 0x000fe400078ec0ff */
[----:B------:R-:W-:Y:S02]  /*11f0*/  ISETP.NE.AND P1, PT, R22, RZ, PT ;  /* 0x000000ff1600720c */ /* 0x000fe40003f25270 */
[----:B------:R-:W-:Y:S02]  /*1200*/  P2R R22, PR, RZ, 0x10 ;  /* 0x00000010ff167803 */ /* 0x000fe40000000000 */
[----:B------:R-:W-:Y:S02]  /*1210*/  P2R R36, PR, RZ, 0x40 ;  /* 0x00000040ff247803 */ /* 0x000fe40000000000 */
[----:B------:R-:W-:Y:S02]  /*1220*/  ISETP.NE.AND P6, PT, R10, RZ, PT ;  /* 0x000000ff0a00720c */ /* 0x000fe40003fc5270 */
[----:B------:R-:W-:-:S02]  /*1230*/  ISETP.NE.AND P4, PT, R33, RZ, PT ;  /* 0x000000ff2100720c */ /* 0x000fc40003f85270 */
[----:B------:R-:W-:Y:S01]  /*1240*/  LOP3.LUT R33, R13, 0x1c, R2, 0xf8, !PT ;  /* 0x0000001c0d217812 */ /* 0x000fe200078ef802 */
[----:B------:R-:W-:Y:S01]  /*1250*/  VIADD R2, R5, UR4 ;  /* 0x0000000405027c36 */ /* 0x000fe20008000000 */
[----:B------:R-:W-:Y:S01]  /*1260*/  LOP3.LUT R29, R29, 0x1fc, RZ, 0xc0, !PT ;  /* 0x000001fc1d1d7812 */ /* 0x000fe200078ec0ff */
[----:B0-----:R-:W0:Y:S01]  /*1270*/  LDC.64 R4, c[0x0][0x218] ;  /* 0x00008600ff047b82 */ /* 0x001e220000000a00 */
[----:B------:R-:W-:Y:S02]  /*1280*/  P2R R37, PR, RZ, 0x40 ;  /* 0x00000040ff257803 */ /* 0x000fe40000000000 */
[----:B------:R-:W-:Y:S01]  /*1290*/  ISETP.NE.AND P6, PT, R8, RZ, PT ;  /* 0x000000ff0800720c */ /* 0x000fe20003fc5270 */
[----:B------:R-:W-:Y:S01]  /*12a0*/  IMAD R8, R29, 0x4, R2 ;  /* 0x000000041d087824 */ /* 0x000fe200078e0202 */
[----:B------:R-:W-:-:S04]  /*12b0*/  SHF.R.S32.HI R10, RZ, 0x1f, R33 ;  /* 0x0000001fff0a7819 */ /* 0x000fc80000011421 */
[----:B-1----:R-:W-:Y:S02]  /*12c0*/  LEA.HI R15, R10, R33, RZ, 0x7 ;  /* 0x000000210a0f7211 */ /* 0x002fe400078f38ff */
[----:B------:R-:W1:Y:S01]  /*12d0*/  LDS.128 R8, [R8] ;  /* 0x0000000008087984 */ /* 0x000e620000000c00 */
[----:B------:R-:W-:Y:S02]  /*12e0*/  SHF.R.U32.HI R40, RZ, 0x3, R12 ;  /* 0x00000003ff287819 */ /* 0x000fe4000001160c */
[----:B------:R-:W-:Y:S01]  /*12f0*/  IMAD.SHL.U32 R2, R15, 0x100, RZ ;  /* 0x000001000f027824 */ /* 0x000fe200078e00ff */
[----:B------:R-:W-:Y:S02]  /*1300*/  P2R R38, PR, RZ, 0x40 ;  /* 0x00000040ff267803 */ /* 0x000fe40000000000 */
[----:B------:R-:W-:Y:S02]  /*1310*/  ISETP.NE.AND P6, PT, R26, RZ, PT ;  /* 0x000000ff1a00720c */ /* 0x000fe40003fc5270 */
[----:B--2---:R-:W-:-:S02]  /*1320*/  LOP3.LUT R16, R2, 0xffff8000, RZ, 0xc0, !PT ;  /* 0xffff800002107812 */ /* 0x004fc400078ec0ff */
[----:B------:R-:W-:Y:S02]  /*1330*/  SGXT.U32 R2, R40, 0x4 ;  /* 0x000000042802781a */ /* 0x000fe40000000000 */
[----:B------:R-:W-:Y:S02]  /*1340*/  SEL R0, RZ, 0x1, !P1 ;  /* 0x00000001ff007807 */ /* 0x000fe40004800000 */
[----:B------:R-:W-:Y:S02]  /*1350*/  P2R R26, PR, RZ, 0x40 ;  /* 0x00000040ff1a7803 */ /* 0x000fe40000000000 */
[----:B------:R-:W-:Y:S02]  /*1360*/  ISETP.NE.AND P1, PT, R24, RZ, PT ;  /* 0x000000ff1800720c */ /* 0x000fe40003f25270 */
[----:B------:R-:W-:Y:S02]  /*1370*/  ISETP.NE.AND P6, PT, R25, RZ, PT ;  /* 0x000000ff1900720c */ /* 0x000fe40003fc5270 */
[----:B------:R-:W-:-:S02]  /*1380*/  SEL R24, RZ, 0x1, !P0 ;  /* 0x00000001ff187807 */ /* 0x000fc40004000000 */
[----:B------:R-:W-:Y:S02]  /*1390*/  LOP3.LUT R15, R15, 0xffffff80, RZ, 0xc0, !PT ;  /* 0xffffff800f0f7812 */ /* 0x000fe400078ec0ff */
[----:B---3--:R-:W-:Y:S02]  /*13a0*/  LOP3.LUT R14, R7, R2, RZ, 0xfc, !PT ;  /* 0x00000002070e7212 */ /* 0x008fe400078efcff */
[----:B------:R-:W-:Y:S02]  /*13b0*/  ISETP.GE.AND P0, PT, R33, 0x200, PT ;  /* 0x000002002100780c */ /* 0x000fe40003f06270 */
[----:B------:R-:W-:Y:S02]  /*13c0*/  P2R R25, PR, RZ, 0x40 ;  /* 0x00000040ff197803 */ /* 0x000fe40000000000 */
[----:B------:R-:W-:Y:S02]  /*13d0*/  IADD3 R15, R16, R33, -R15 ;  /* 0x00000021100f7210 */ /* 0x000fe40007ffe80f */
[----:B------:R-:W-:-:S03]  /*13e0*/  ISETP.LT.AND P6, PT, R14, 0x100, !P0 ;  /* 0x000001000e00780c */ /* 0x000fc600047c1270 */
[----:B------:R-:W-:-:S04]  /*13f0*/  IMAD R3, R14, 0x80, R15 ;  /* 0x000000800e037824 */ /* 0x000fc800078e020f */
[----:B0-----:R-:W-:-:S06]  /*1400*/  IMAD.WIDE R2, R3, 0x4, R4 ;  /* 0x0000000403027825 */ /* 0x001fcc00078e0204 */
[----:B-1----:R0:W-:Y:S01]  /*1410*/  @P6 STG.E.128 desc[UR6][R2.64], R8 ;  /* 0x0000000802006986 */ /* 0x0021e2000c101d06 */
[----:B------:R-:W-:Y:S02]  /*1420*/  ISETP.NE.AND P6, PT, R25, RZ, PT ;  /* 0x000000ff1900720c */ /* 0x000fe40003fc5270 */
[----:B0-----:R-:W-:-:S04]  /*1430*/  LOP3.LUT R8, R29, 0x200, RZ, 0xfc, !PT ;  /* 0x000002001d087812 */ /* 0x001fc800078efcff */
[----:B------:R-:W-:-:S04]  /*1440*/  SHF.R.U32.HI R8, RZ, 0x1, R8 ;  /* 0x00000001ff087819 */ /* 0x000fc80000011608 */
[----:B------:R-:W-:-:S05]  /*1450*/  LOP3.LUT R8, R8, 0x1f0, RZ, 0xc0, !PT ;  /* 0x000001f008087812 */ /* 0x000fca00078ec0ff */
[----:B------:R-:W-:Y:S01]  /*1460*/  VIADD R8, R8, UR4 ;  /* 0x0000000408087c36 */ /* 0x000fe20008000000 */
[----:B------:R-:W-:-:S03]  /*1470*/  SEL R33, RZ, 0x1, !P6 ;  /* 0x00000001ff217807 */ /* 0x000fc60007000000 */
[----:B------:R-:W-:Y:S01]  /*1480*/  IMAD R8, R29, 0x4, R8 ;  /* 0x000000041d087824 */ /* 0x000fe200078e0208 */
[----:B------:R-:W-:-:S04]  /*1490*/  ISETP.NE.AND P6, PT, R26, RZ, PT ;  /* 0x000000ff1a00720c */ /* 0x000fc80003fc5270 */
[----:B------:R-:W-:Y:S01]  /*14a0*/  SEL R26, RZ, 0x1, !P6 ;  /* 0x00000001ff1a7807 */ /* 0x000fe20007000000 */
[----:B------:R-:W0:Y:S01]  /*14b0*/  LDS.128 R8, [R8+0x800] ;  /* 0x0008000008087984 */ /* 0x000e220000000c00 */
[----:B------:R-:W-:-:S04]  /*14c0*/  ISETP.NE.AND P6, PT, R38, RZ, PT ;  /* 0x000000ff2600720c */ /* 0x000fc80003fc5270 */
[----:B------:R-:W-:Y:S02]  /*14d0*/  SEL R38, RZ, 0x1, !P6 ;  /* 0x00000001ff267807 */ /* 0x000fe40007000000 */
[----:B------:R-:W-:-:S04]  /*14e0*/  ISETP.NE.AND P6, PT, R37, RZ, PT ;  /* 0x000000ff2500720c */ /* 0x000fc80003fc5270 */
[----:B------:R-:W-:Y:S02]  /*14f0*/  SEL R37, RZ, 0x1, !P6 ;  /* 0x00000001ff257807 */ /* 0x000fe40007000000 */
[----:B------:R-:W-:-:S04]  /*1500*/  ISETP.NE.AND P6, PT, R36, RZ, PT ;  /* 0x000000ff2400720c */ /* 0x000fc80003fc5270 */
[----:B------:R-:W-:Y:S02]  /*1510*/  SEL R16, RZ, 0x1, !P6 ;  /* 0x00000001ff107807 */ /* 0x000fe40007000000 */
[----:B------:R-:W-:Y:S02]  /*1520*/  ISETP.NE.AND P6, PT, R35, RZ, PT ;  /* 0x000000ff2300720c */ /* 0x000fe40003fc5270 */
[----:B------:R-:W-:Y:S02]  /*1530*/  LOP3.LUT R14, R14, 0x10, RZ, 0xfc, !PT ;  /* 0x000000100e0e7812 */ /* 0x000fe400078efcff */
[----:B------:R-:W-:Y:S02]  /*1540*/  SEL R25, RZ, 0x1, !P6 ;  /* 0x00000001ff197807 */ /* 0x000fe40007000000 */
[----:B------:R-:W-:Y:S02]  /*1550*/  ISETP.NE.AND P6, PT, R34, RZ, PT ;  /* 0x000000ff2200720c */ /* 0x000fe40003fc5270 */
[----:B------:R-:W-:-:S02]  /*1560*/  ISETP.LT.AND P0, PT, R14, 0x100, !P0 ;  /* 0x000001000e00780c */ /* 0x000fc40004701270 */
[----:B------:R-:W-:Y:S02]  /*1570*/  SEL R34, R0, 0x2, P6 ;  /* 0x0000000200227807 */ /* 0x000fe40003000000 */
[----:B------:R-:W-:Y:S02]  /*1580*/  SEL R0, R38, 0x2, P4 ;  /* 0x0000000226007807 */ /* 0x000fe40002000000 */
[----:B------:R-:W-:Y:S01]  /*1590*/  ISETP.NE.AND P4, PT, R22, RZ, PT ;  /* 0x000000ff1600720c */ /* 0x000fe20003f85270 */
[----:B------:R-:W-:Y:S02]  /*15a0*/  IMAD.SHL.U32 R22, R12, 0x8, RZ ;  /* 0x000000080c167824 */ /* 0x000fe400078e00ff */
[----:B------:R-:W-:-:S03]  /*15b0*/  IMAD R15, R14, 0x80, R15 ;  /* 0x000000800e0f7824 */ /* 0x000fc600078e020f */
[----:B------:R-:W-:Y:S01]  /*15c0*/  LOP3.LUT R22, R13, 0x18, R22, 0xf8, !PT ;  /* 0x000000180d167812 */ /* 0x000fe200078ef816 */
[----:B------:R-:W-:Y:S01]  /*15d0*/  IMAD.WIDE R4, R15, 0x4, R4 ;  /* 0x000000040f047825 */ /* 0x000fe200078e0204 */
[----:B------:R-:W-:Y:S02]  /*15e0*/  SHF.R.U32.HI R12, RZ, 0x2, R12 ;  /* 0x00000002ff0c7819 */ /* 0x000fe4000001160c */
[----:B------:R-:W-:Y:S02]  /*15f0*/  ISETP.NE.AND P6, PT, R23, RZ, PT ;  /* 0x000000ff1700720c */ /* 0x000fe40003fc5270 */
[----:B------:R-:W-:Y:S01]  /*1600*/  SHF.R.S32.HI R13, RZ, 0x1f, R22 ;  /* 0x0000001fff0d7819 */ /* 0x000fe20000011416 */
[----:B0-----:R0:W-:Y:S01]  /*1610*/  @P0 STG.E.128 desc[UR6][R4.64], R8 ;  /* 0x0000000804000986 */ /* 0x0011e2000c101d06 */
[----:B------:R-:W-:Y:S02]  /*1620*/  SGXT.U32 R12, R12, 0x5 ;  /* 0x000000050c0c781a */ /* 0x000fe40000000000 */
[----:B------:R-:W-:Y:S01]  /*1630*/  SEL R24, R24, 0x2, P6 ;  /* 0x0000000218187807 */ /* 0x000fe20003000000 */
[----:B------:R-:W1:Y:S01]  /*1640*/  S2R R23, SR_TID.X ;  /* 0x0000000000177919 */ /* 0x000e620000002100 */
[----:B------:R-:W-:Y:S01]  /*1650*/  LEA.HI R13, R13, R22, RZ, 0x7 ;  /* 0x000000160d0d7211 */ /* 0x000fe200078f38ff */
[----:B------:R-:W-:Y:S01]  /*1660*/  BAR.SYNC.DEFER_BLOCKING 0x0 ;  /* 0x0000000000007b1d */ /* 0x000fe20000010000 */
[----:B------:R-:W-:-:S02]  /*1670*/  ISETP.NE.AND P6, PT, R28, RZ, PT ;  /* 0x000000ff1c00720c */ /* 0x000fc40003fc5270 */
[----:B------:R-:W-:Y:S02]  /*1680*/  SEL R2, R37, 0x2, P3 ;  /* 0x0000000225027807 */ /* 0x000fe40001800000 */
[----:B------:R-:W-:Y:S02]  /*1690*/  ISETP.NE.AND P3, PT, R19, RZ, PT ;  /* 0x000000ff1300720c */ /* 0x000fe40003f65270 */
[----:B------:R-:W-:Y:S02]  /*16a0*/  LOP3.LUT R12, R7, R12, RZ, 0xfc, !PT ;  /* 0x0000000c070c7212 */ /* 0x000fe400078efcff */
[----:B------:R-:W-:Y:S02]  /*16b0*/  SEL R3, R34, 0x3, P2 ;  /* 0x0000000322037807 */ /* 0x000fe40001000000 */
[----:B------:R-:W-:Y:S02]  /*16c0*/  SEL R19, R24, 0x3, P1 ;  /* 0x0000000318137807 */ /* 0x000fe40000800000 */
[----:B------:R-:W-:-:S02]  /*16d0*/  LOP3.LUT R7, R13, 0xffffff80, RZ, 0xc0, !PT ;  /* 0xffffff800d077812 */ /* 0x000fc400078ec0ff */
[----:B------:R-:W-:Y:S02]  /*16e0*/  SEL R33, R33, 0x2, P6 ;  /* 0x0000000221217807 */ /* 0x000fe40003000000 */
[----:B------:R-:W-:Y:S02]  /*16f0*/  SEL R26, R26, 0x2, P5 ;  /* 0x000000021a1a7807 */ /* 0x000fe40002800000 */
[----:B------:R-:W-:Y:S02]  /*1700*/  ISETP.NE.AND P2, PT, R21, RZ, PT ;  /* 0x000000ff1500720c */ /* 0x000fe40003f45270 */
[----:B------:R-:W-:Y:S01]  /*1710*/  ISETP.NE.AND P1, PT, R20, RZ, PT ;  /* 0x000000ff1400720c */ /* 0x000fe20003f25270 */
[----:B------:R-:W-:Y:S01]  /*1720*/  IMAD.SHL.U32 R13, R13, 0x100, RZ ;  /* 0x000001000d0d7824 */ /* 0x000fe200078e00ff */
[----:B------:R-:W-:Y:S01]  /*1730*/  SEL R21, R26, 0x3, P2 ;  /* 0x000000031a157807 */ /* 0x000fe20001000000 */
[----:B------:R-:W-:Y:S01]  /*1740*/  IMAD.IADD R7, R22, 0x1, -R7 ;  /* 0x0000000116077824 */ /* 0x000fe200078e0a07 */
[----:B------:R-:W-:-:S02]  /*1750*/  SEL R20, R33, 0x3, P1 ;  /* 0x0000000321147807 */ /* 0x000fc40000800000 */
[----:B------:R-:W-:Y:S02]  /*1760*/  ISETP.NE.AND P1, PT, R31, RZ, PT ;  /* 0x000000ff1f00720c */ /* 0x000fe40003f25270 */
[----:B------:R-:W-:Y:S02]  /*1770*/  ISETP.NE.AND P2, PT, R30, RZ, PT ;  /* 0x000000ff1e00720c */ /* 0x000fe40003f45270 */
[----:B------:R-:W-:Y:S02]  /*1780*/  LOP3.LUT R15, R18, 0xf8, RZ, 0xc0, !PT ;  /* 0x000000f8120f7812 */ /* 0x000fe400078ec0ff */
[----:B------:R-:W-:Y:S01]  /*1790*/  LEA.HI R18, R6, UR4, RZ, 0x1e ;  /* 0x0000000406127c11 */ /* 0x000fe2000f8ff0ff */
[----:B------:R-:W-:Y:S01]  /*17a0*/  IMAD R7, R12, 0x80, R7 ;  /* 0x000000800c077824 */ /* 0x000fe200078e0207 */
[----:B------:R-:W-:Y:S02]  /*17b0*/  LOP3.LUT R6, R13, 0xffff8000, RZ, 0xc0, !PT ;  /* 0xffff80000d067812 */ /* 0x000fe400078ec0ff */
[----:B------:R-:W-:-:S02]  /*17c0*/  ISETP.NE.AND P6, PT, R27, RZ, PT ;  /* 0x000000ff1b00720c */ /* 0x000fc40003fc5270 */
[----:B------:R-:W-:Y:S02]  /*17d0*/  ISETP.NE.AND P5, PT, R32, RZ, PT ;  /* 0x000000ff2000720c */ /* 0x000fe40003fa5270 */
[----:B------:R-:W-:Y:S02]  /*17e0*/  SEL R16, R16, 0x2, P2 ;  /* 0x0000000210107807 */ /* 0x000fe40001000000 */
[----:B------:R-:W-:Y:S01]  /*17f0*/  SEL R25, R25, 0x2, P1 ;  /* 0x0000000219197807 */ /* 0x000fe20000800000 */
[----:B------:R-:W-:Y:S01]  /*1800*/  IMAD.IADD R6, R7, 0x1, R6 ;  /* 0x0000000107067824 */ /* 0x000fe200078e0206 */
[----:B0-----:R-:W-:Y:S01]  /*1810*/  SEL R5, R0, 0x3, P3 ;  /* 0x0000000300057807 */ /* 0x001fe20001800000 */
[----:B------:R-:W-:Y:S01]  /*1820*/  IMAD.IADD R18, R17, 0x1, R18 ;  /* 0x0000000111127824 */ /* 0x000fe200078e0212 */
[----:B------:R-:W-:Y:S02]  /*1830*/  SEL R7, R2, 0x3, P4 ;  /* 0x0000000302077807 */ /* 0x000fe40002000000 */
[----:B------:R-:W-:-:S02]  /*1840*/  SEL R9, R16, 0x3, P5 ;  /* 0x0000000310097807 */ /* 0x000fc40002800000 */
[----:B------:R-:W-:Y:S01]  /*1850*/  SEL R25, R25, 0x3, P6 ;  /* 0x0000000319197807 */ /* 0x000fe20003000000 */
[----:B------:R0:W-:Y:S04]  /*1860*/  STS.U8 [R18], R3 ;  /* 0x0000000312007388 */ /* 0x0001e80000000000 */
[----:B------:R2:W-:Y:S04]  /*1870*/  STS.U8 [R18+0x4], R19 ;  /* 0x0000041312007388 */ /* 0x0005e80000000000 */
[----:B------:R2:W-:Y:S04]  /*1880*/  STS.U8 [R18+0x8], R20 ;  /* 0x0000081412007388 */ /* 0x0005e80000000000 */
[----:B------:R2:W-:Y:S04]  /*1890*/  STS.U8 [R18+0xc], R21 ;  /* 0x00000c1512007388 */ /* 0x0005e80000000000 */
[----:B------:R2:W-:Y:S04]  /*18a0*/  STS.U8 [R18+0x10], R5 ;  /* 0x0000100512007388 */ /* 0x0005e80000000000 */
[----:B------:R2:W-:Y:S04]  /*18b0*/  STS.U8 [R18+0x14], R7 ;  /* 0x0000140712007388 */ /* 0x0005e80000000000 */
[----:B------:R2:W-:Y:S04]  /*18c0*/  STS.U8 [R18+0x18], R9 ;  /* 0x0000180912007388 */ /* 0x0005e80000000000 */
[----:B------:R2:W-:Y:S01]  /*18d0*/  STS.U8 [R18+0x1c], R25 ;  /* 0x00001c1912007388 */ /* 0x0005e20000000000 */
[----:B-1----:R-:W-:Y:S01]  /*18e0*/  IMAD.SHL.U32 R14, R23, 0x8, RZ ;  /* 0x00000008170e7824 */ /* 0x002fe200078e00ff */
[----:B------:R-:W-:Y:S01]  /*18f0*/  BAR.SYNC.DEFER_BLOCKING 0x0 ;  /* 0x0000000000007b1d */ /* 0x000fe20000010000 */
[----:B------:R-:W-:-:S03]  /*1900*/  ISETP.GE.AND P0, PT, R12, 0x100, PT ;  /* 0x000001000c00780c */ /* 0x000fc60003f06270 */
[----:B------:R-:W-:Y:S02]  /*1910*/  LOP3.LUT R14, R14, 0x3f8, RZ, 0xc0, !PT ;  /* 0x000003f80e0e7812 */ /* 0x000fe400078ec0ff */
[----:B------:R-:W-:Y:S02]  /*1920*/  ISETP.LT.AND P0, PT, R22, 0x200, !P0 ;  /* 0x000002001600780c */ /* 0x000fe40004701270 */
[----:B------:R-:W-:Y:S01]  /*1930*/  IADD3 R14, R14, UR4, R15 ;  /* 0x000000040e0e7c10 */ /* 0x000fe2000fffe00f */
[----:B------:R-:W-:Y:S02]  /*1940*/  ULDC.64 UR4, c[0x0][0x220] ;  /* 0x0000880000047ab9 */ /* 0x000fe40000000a00 */
[----:B------:R-:W-:-:S04]  /*1950*/  IADD3 R2, P1, R6, UR4, RZ ;  /* 0x0000000406027c10 */ /* 0x000fc8000ff3e0ff */
[----:B0-----:R-:W-:-:S04]  /*1960*/  LEA.HI.X.SX32 R3, R6, UR5, 0x1, P1 ;  /* 0x0000000506037c11 */ /* 0x001fc800088f0eff */
[----:B--2---:R-:W-:Y:S05]  /*1970*/  @!P0 EXIT ;  /* 0x000000000000894d */ /* 0x004fea0003800000 */
[----:B------:R-:W0:Y:S04]  /*1980*/  LDS.64 R14, [R14] ;  /* 0x000000000e0e7984 */ /* 0x000e280000000a00 */
[----:B0-----:R-:W-:Y:S01]  /*1990*/  STG.E.64 desc[UR6][R2.64], R14 ;  /* 0x0000000e02007986 */ /* 0x001fe2000c101b06 */
[----:B------:R-:W-:Y:S05]  /*19a0*/  EXIT ;  /* 0x000000000000794d */ /* 0x000fea0003800000 */
.L_x_0:
[----:B------:R-:W-:-:S00]  /*19b0*/  BRA `(.L_x_0) ;  /* 0xfffffffc00fc7947 */ /* 0x000fc0000383ffff */
[----:B------:R-:W-:-:S00]  /*19c0*/  NOP ;  /* 0x0000000000007918 */ /* 0x000fc00000000000 */
        /* <DEDUP_REMOVED lines=11> */
.L_x_1:


//--------------------- .nv.shared.triton_poi_fused_max_pool2d_with_indices_14 --------------------------
	.section	.nv.shared.triton_poi_fused_max_pool2d_with_indices_14,"aw",@nobits
	.sectionflags	@""
	.align	16
	.zero		1024


//--------------------- .nv.constant0.triton_poi_fused_max_pool2d_with_indices_14 --------------------------
	.section	.nv.constant0.triton_poi_fused_max_pool2d_with_indices_14,"a",@progbits
	.sectionflags	@""
	.align	4
.nv.constant0.triton_poi_fused_max_pool2d_with_indices_14:
	.zero		560
